//
// Generated by NVIDIA NVVM Compiler
//
// Compiler Build ID: CL-36424714
// Cuda compilation tools, release 13.0, V13.0.88
// Based on NVVM 20.0.0
//

.version 9.0
.target sm_100
.address_size 64

	// .globl	_Z12cudaSayHellov
.extern .func  (.param .b32 func_retval0) vprintf
(
	.param .b64 vprintf_param_0,
	.param .b64 vprintf_param_1
)
;
.global .align 1 .b8 $str[24] = {72, 101, 108, 108, 111, 32, 87, 111, 114, 108, 100, 32, 33, 44, 32, 98, 121, 32, 67, 85, 68, 65, 10};

.visible .entry _Z12cudaSayHellov()
{
	.reg .b32 	%r<3>;
	.reg .b64 	%rd<3>;

	mov.u64 	%rd1, $str;
	cvta.global.u64 	%rd2, %rd1;
	{ // callseq 0, 0
	.param .b64 param0;
	st.param.b64 	[param0], %rd2;
	.param .b64 param1;
	st.param.b64 	[param1], 0;
	.param .b32 retval0;
	call.uni (retval0), 
	vprintf, 
	(
	param0, 
	param1
	);
	ld.param.b32 	%r1, [retval0];
	} // callseq 0
	ret;

}


// ===== COMPILED SASS (sm_100) =====

	.target	sm_100

	.elftype	@"ET_EXEC"


//--------------------- .note.nv.tkinfo           --------------------------
	.section	.note.nv.tkinfo,"",@"SHT_NOTE"
	.sectionflags	@"SHF_NOTE_NV_TKINFO"
	.tkinfo
        /*0018*/ 	.word	0x00000002
        /*0030*/ 	.string	""
        /*0030*/ 	.string	"ptxas"
        /*0030*/ 	.string	"Cuda compilation tools, release 13.0, V13.0.88"
        /*0030*/ 	.string	"Build cuda_13.0.r13.0/compiler.36424714_0"
        /*0030*/ 	.string	"-arch sm_100 -m 64 "



//--------------------- .note.nv.cuinfo           --------------------------
	.section	.note.nv.cuinfo,"",@"SHT_NOTE"
	.sectionflags	@"SHF_NOTE_NV_CUINFO"
        /*0018*/ 	.short	0x0002
        /*001a*/ 	.short	0x0064
        /*001c*/ 	.short	0x0082
	.zero		2


//--------------------- .nv.info                  --------------------------
	.section	.nv.info,"",@"SHT_CUDA_INFO"
	.align	4


	//----- nvinfo : EIATTR_REGCOUNT
	.align		4
        /*0000*/ 	.byte	0x04, 0x2f
        /*0002*/ 	.short	(.L_2 - .L_1)
	.align		4
.L_1:
        /*0004*/ 	.word	index@(_Z12cudaSayHellov)
        /*0008*/ 	.word	0x00000018


	//----- nvinfo : EIATTR_FRAME_SIZE
	.align		4
.L_2:
        /*000c*/ 	.byte	0x04, 0x11
        /*000e*/ 	.short	(.L_4 - .L_3)
	.align		4
.L_3:
        /*0010*/ 	.word	index@(_Z12cudaSayHellov)
        /*0014*/ 	.word	0x00000000


	//----- nvinfo : EIATTR_MIN_STACK_SIZE
	.align		4
.L_4:
        /*0018*/ 	.byte	0x04, 0x12
        /*001a*/ 	.short	(.L_6 - .L_5)
	.align		4
.L_5:
        /*001c*/ 	.word	index@(_Z12cudaSayHellov)
        /*0020*/ 	.word	0x00000000
.L_6:


//--------------------- .nv.compat                --------------------------
	.section	.nv.compat,"",@"SHT_CUDA_COMPAT_INFO"
	.align	4
        /*0000*/ 	.byte	0x02, 0x09, 0x00, 0x00, 0x02, 0x02, 0x01, 0x00, 0x02, 0x05, 0x05, 0x00, 0x03, 0x07, 0x01, 0x01
        /*0010*/ 	.byte	0x02, 0x03, 0x00, 0x00, 0x02, 0x06, 0x01, 0x00, 0x04, 0x0b, 0x08, 0x00, 0x09, 0x00, 0x00, 0x00
        /*0020*/ 	.byte	0x00, 0x00, 0x00, 0x00


//--------------------- .nv.info._Z12cudaSayHellov --------------------------
	.section	.nv.info._Z12cudaSayHellov,"",@"SHT_CUDA_INFO"
	.sectionflags	@""
	.align	4


	//----- nvinfo : EIATTR_CUDA_API_VERSION
	.align		4
        /*0000*/ 	.byte	0x04, 0x37
        /*0002*/ 	.short	(.L_8 - .L_7)
.L_7:
        /*0004*/ 	.word	0x00000082


	//----- nvinfo : EIATTR_SPARSE_MMA_MASK
	.align		4
.L_8:
        /*0008*/ 	.byte	0x03, 0x50
        /*000a*/ 	.short	0x0000


	//----- nvinfo : EIATTR_MAXREG_COUNT
	.align		4
        /*000c*/ 	.byte	0x03, 0x1b
        /*000e*/ 	.short	0x00ff


	//----- nvinfo : EIATTR_EXTERNS
	.align		4
        /*0010*/ 	.byte	0x04, 0x0f
        /*0012*/ 	.short	(.L_10 - .L_9)


	//   ....[0]....
	.align		4
.L_9:
        /*0014*/ 	.word	index@(vprintf)


	//----- nvinfo : EIATTR_MERCURY_ISA_VERSION
	.align		4
.L_10:
        /*0018*/ 	.byte	0x03, 0x5f
        /*001a*/ 	.short	0x0101


	//----- nvinfo : EIATTR_VRC_CTA_INIT_COUNT
	.align		4
        /*001c*/ 	.byte	0x02, 0x4a
	.zero		1
	.zero		1


	//----- nvinfo : EIATTR_SYSCALL_OFFSETS
	.align		4
        /*0020*/ 	.byte	0x04, 0x46
        /*0022*/ 	.short	(.L_12 - .L_11)


	//   ....[0]....
.L_11:
        /*0024*/ 	.word	0x00000080


	//----- nvinfo : EIATTR_EXIT_INSTR_OFFSETS
	.align		4
.L_12:
        /*0028*/ 	.byte	0x04, 0x1c
        /*002a*/ 	.short	(.L_14 - .L_13)


	//   ....[0]....
.L_13:
        /*002c*/ 	.word	0x00000090


	//----- nvinfo : EIATTR_SW_WAR
	.align		4
.L_14:
        /*0030*/ 	.byte	0x04, 0x36
        /*0032*/ 	.short	(.L_16 - .L_15)
.L_15:
        /*0034*/ 	.word	0x00000008
.L_16:


//--------------------- .nv.callgraph             --------------------------
	.section	.nv.callgraph,"",@"SHT_CUDA_CALLGRAPH"
	.align	4
	.sectionentsize	8
	.align		4
        /*0000*/ 	.word	0x00000000
	.align		4
        /*0004*/ 	.word	0xffffffff
	.align		4
        /*0008*/ 	.word	index@(_Z12cudaSayHellov)
	.align		4
        /*000c*/ 	.word	index@(vprintf)
	.align		4
        /*0010*/ 	.word	0x00000000
	.align		4
        /*0014*/ 	.word	0xfffffffe
	.align		4
        /*0018*/ 	.word	0x00000000
	.align		4
        /*001c*/ 	.word	0xfffffffd
	.align		4
        /*0020*/ 	.word	0x00000000
	.align		4
        /*0024*/ 	.word	0xfffffffc


//--------------------- .nv.constant4             --------------------------
	.section	.nv.constant4,"a",@progbits
	.align	8
	.align		8
.nv.constant4:
        /*0000*/ 	.dword	vprintf
	.align		8
        /*0008*/ 	.dword	$str


//--------------------- .text._Z12cudaSayHellov   --------------------------
	.section	.text._Z12cudaSayHellov,"ax",@progbits
	.align	128
        .global         _Z12cudaSayHellov
        .type           _Z12cudaSayHellov,@function
        .size           _Z12cudaSayHellov,(.L_x_2 - _Z12cudaSayHellov)
        .other          _Z12cudaSayHellov,@"STO_CUDA_ENTRY STV_DEFAULT"
_Z12cudaSayHellov:
.text._Z12cudaSayHellov:
[----:B------:R-:W0:Y:S01]  /*0000*/  LDC R1, c[0x0][0x37c] ;  /* 0x0000df00ff017b82 */ /* 0x000e220000000800 */
[----:B------:R-:W-:Y:S01]  /*0010*/  MOV R0, 0x0 ;  /* 0x0000000000007802 */ /* 0x000fe20000000f00 */
[----:B------:R-:W1:Y:S01]  /*0020*/  LDCU.64 UR4, c[0x4][0x8] ;  /* 0x01000100ff0477ac */ /* 0x000e620008000a00 */
[----:B------:R-:W-:-:S05]  /*0030*/  CS2R R6, SRZ ;  /* 0x0000000000067805 */ /* 0x000fca000001ff00 */
[----:B------:R2:W3:Y:S01]  /*0040*/  LDC.64 R2, c[0x4][R0] ;  /* 0x0100000000027b82 */ /* 0x0004e20000000a00 */
[----:B-1----:R-:W-:Y:S02]  /*0050*/  IMAD.U32 R4, RZ, RZ, UR4 ;  /* 0x00000004ff047e24 */ /* 0x002fe4000f8e00ff */
[----:B--2---:R-:W-:-:S07]  /*0060*/  IMAD.U32 R5, RZ, RZ, UR5 ;  /* 0x00000005ff057e24 */ /* 0x004fce000f8e00ff */
[----:B------:R-:W-:-:S07]  /*0070*/  LEPC R20, `(.L_x_0) ;  /* 0x000000001014794e */ /* 0x000fce0000000000 */
[----:B0--3--:R-:W-:Y:S05]  /*0080*/  CALL.ABS.NOINC R2 ;  /* 0x0000000002007343 */ /* 0x009fea0003c00000 */
.L_x_0:
[----:B------:R-:W-:Y:S05]  /*0090*/  EXIT ;  /* 0x000000000000794d */ /* 0x000fea0003800000 */
.L_x_1:
[----:B------:R-:W-:-:S00]  /*00a0*/  BRA `(.L_x_1) ;  /* 0xfffffffc00fc7947 */ /* 0x000fc0000383ffff */
[----:B------:R-:W-:-:S00]  /*00b0*/  NOP ;  /* 0x0000000000007918 */ /* 0x000fc00000000000 */
        /* <DEDUP_REMOVED lines=12> */
.L_x_2:


//--------------------- .nv.global.init           --------------------------
	.section	.nv.global.init,"aw",@progbits
.nv.global.init:
	.type		$str,@object
	.size		$str,(.L_0 - $str)
$str:
        /*0000*/ 	.byte	0x48, 0x65, 0x6c, 0x6c, 0x6f, 0x20, 0x57, 0x6f, 0x72, 0x6c, 0x64, 0x20, 0x21, 0x2c, 0x20, 0x62
        /*0010*/ 	.byte	0x79, 0x20, 0x43, 0x55, 0x44, 0x41, 0x0a, 0x00
.L_0:


//--------------------- .nv.shared.reserved.0     --------------------------
	.section	.nv.shared.reserved.0,"aw",@nobits
	.weak		__nv_reservedSMEM_offset_0_alias
	.size		__nv_reservedSMEM_offset_0_alias, 0, 64
	.other		__nv_reservedSMEM_offset_0_alias,@"STO_CUDA_RESERVED_SHARED STV_DEFAULT"
__nv_reservedSMEM_offset_0_alias:
	.zero		0
	.zero		64


//--------------------- .nv.constant0._Z12cudaSayHellov --------------------------
	.section	.nv.constant0._Z12cudaSayHellov,"a",@progbits
	.sectionflags	@""
	.align	4
.nv.constant0._Z12cudaSayHellov:
	.zero		896


//--------------------- SYMBOLS --------------------------

	.type		.nv.reservedSmem.offset0,@object
	.size		.nv.reservedSmem.offset0,0x4
	.type		vprintf,@function
